.version 6.5
.target sm_30
.address_size 64

.visible .entry abs(
	.param .u64 input,
	.param .u64 output
)
{
	.reg .u64 	    in_addr;
    .reg .u64 	    out_addr;
    .reg .s32 	    temp1;
    .reg .s32 	    temp2;

	ld.param.u64 	in_addr, [input];
    ld.param.u64 	out_addr, [output];

    ld.b32          temp1, [in_addr];
    ld.b32          temp2, [in_addr+4];
	abs.s32		    temp1, temp1;
    abs.s32		    temp2, temp2;
    st.b32          [out_addr], temp1;
    st.b32          [out_addr+4], temp2;
	ret;
}


// ===== COMPILED SASS (sm_100) =====

	.target	sm_100

	.elftype	@"ET_EXEC"


//--------------------- .note.nv.tkinfo           --------------------------
	.section	.note.nv.tkinfo,"",@"SHT_NOTE"
	.sectionflags	@"SHF_NOTE_NV_TKINFO"
	.tkinfo
        /*0018*/ 	.word	0x00000002
        /*0030*/ 	.string	""
        /*0030*/ 	.string	"ptxas"
        /*0030*/ 	.string	"Cuda compilation tools, release 13.0, V13.0.88"
        /*0030*/ 	.string	"Build cuda_13.0.r13.0/compiler.36424714_0"
        /*0030*/ 	.string	"-arch sm_100 "



//--------------------- .note.nv.cuinfo           --------------------------
	.section	.note.nv.cuinfo,"",@"SHT_NOTE"
	.sectionflags	@"SHF_NOTE_NV_CUINFO"
        /*0018*/ 	.short	0x0002
        /*001a*/ 	.short	0x001e
        /*001c*/ 	.short	0x0082
	.zero		2


//--------------------- .nv.info                  --------------------------
	.section	.nv.info,"",@"SHT_CUDA_INFO"
	.align	4


	//----- nvinfo : EIATTR_REGCOUNT
	.align		4
        /*0000*/ 	.byte	0x04, 0x2f
        /*0002*/ 	.short	(.L_1 - .L_0)
	.align		4
.L_0:
        /*0004*/ 	.word	index@(abs)
        /*0008*/ 	.word	0x0000000c


	//----- nvinfo : EIATTR_FRAME_SIZE
	.align		4
.L_1:
        /*000c*/ 	.byte	0x04, 0x11
        /*000e*/ 	.short	(.L_3 - .L_2)
	.align		4
.L_2:
        /*0010*/ 	.word	index@(abs)
        /*0014*/ 	.word	0x00000000


	//----- nvinfo : EIATTR_MIN_STACK_SIZE
	.align		4
.L_3:
        /*0018*/ 	.byte	0x04, 0x12
        /*001a*/ 	.short	(.L_5 - .L_4)
	.align		4
.L_4:
        /*001c*/ 	.word	index@(abs)
        /*0020*/ 	.word	0x00000000
.L_5:


//--------------------- .nv.compat                --------------------------
	.section	.nv.compat,"",@"SHT_CUDA_COMPAT_INFO"
	.align	4
        /*0000*/ 	.byte	0x02, 0x09, 0x00, 0x00, 0x02, 0x02, 0x01, 0x00, 0x02, 0x05, 0x05, 0x00, 0x03, 0x07, 0x01, 0x01
        /*0010*/ 	.byte	0x02, 0x03, 0x00, 0x00, 0x02, 0x06, 0x01, 0x00, 0x04, 0x0b, 0x08, 0x00, 0x09, 0x00, 0x00, 0x00
        /*0020*/ 	.byte	0x00, 0x00, 0x00, 0x00


//--------------------- .nv.info.abs              --------------------------
	.section	.nv.info.abs,"",@"SHT_CUDA_INFO"
	.sectionflags	@""
	.align	4


	//----- nvinfo : EIATTR_CUDA_API_VERSION
	.align		4
        /*0000*/ 	.byte	0x04, 0x37
        /*0002*/ 	.short	(.L_7 - .L_6)
.L_6:
        /*0004*/ 	.word	0x00000082


	//----- nvinfo : EIATTR_KPARAM_INFO
	.align		4
.L_7:
        /*0008*/ 	.byte	0x04, 0x17
        /*000a*/ 	.short	(.L_9 - .L_8)
.L_8:
        /*000c*/ 	.word	0x00000000
        /*0010*/ 	.short	0x0001
        /*0012*/ 	.short	0x0008
        /*0014*/ 	.byte	0x00, 0xf0, 0x21, 0x00


	//----- nvinfo : EIATTR_KPARAM_INFO
	.align		4
.L_9:
        /*0018*/ 	.byte	0x04, 0x17
        /*001a*/ 	.short	(.L_11 - .L_10)
.L_10:
        /*001c*/ 	.word	0x00000000
        /*0020*/ 	.short	0x0000
        /*0022*/ 	.short	0x0000
        /*0024*/ 	.byte	0x00, 0xf0, 0x21, 0x00


	//----- nvinfo : EIATTR_SPARSE_MMA_MASK
	.align		4
.L_11:
        /*0028*/ 	.byte	0x03, 0x50
        /*002a*/ 	.short	0x0000


	//----- nvinfo : EIATTR_MAXREG_COUNT
	.align		4
        /*002c*/ 	.byte	0x03, 0x1b
        /*002e*/ 	.short	0x00ff


	//----- nvinfo : EIATTR_MERCURY_ISA_VERSION
	.align		4
        /*0030*/ 	.byte	0x03, 0x5f
        /*0032*/ 	.short	0x0101


	//----- nvinfo : EIATTR_VRC_CTA_INIT_COUNT
	.align		4
        /*0034*/ 	.byte	0x02, 0x4a
	.zero		1
	.zero		1


	//----- nvinfo : EIATTR_EXIT_INSTR_OFFSETS
	.align		4
        /*0038*/ 	.byte	0x04, 0x1c
        /*003a*/ 	.short	(.L_13 - .L_12)


	//   ....[0]....
.L_12:
        /*003c*/ 	.word	0x000000a0


	//----- nvinfo : EIATTR_CBANK_PARAM_SIZE
	.align		4
.L_13:
        /*0040*/ 	.byte	0x03, 0x19
        /*0042*/ 	.short	0x0010


	//----- nvinfo : EIATTR_PARAM_CBANK
	.align		4
        /*0044*/ 	.byte	0x04, 0x0a
        /*0046*/ 	.short	(.L_15 - .L_14)
	.align		4
.L_14:
        /*0048*/ 	.word	index@(.nv.constant0.abs)
        /*004c*/ 	.short	0x0380
        /*004e*/ 	.short	0x0010


	//----- nvinfo : EIATTR_SW_WAR
	.align		4
.L_15:
        /*0050*/ 	.byte	0x04, 0x36
        /*0052*/ 	.short	(.L_17 - .L_16)
.L_16:
        /*0054*/ 	.word	0x00000008
.L_17:


//--------------------- .nv.callgraph             --------------------------
	.section	.nv.callgraph,"",@"SHT_CUDA_CALLGRAPH"
	.align	4
	.sectionentsize	8
	.align		4
        /*0000*/ 	.word	0x00000000
	.align		4
        /*0004*/ 	.word	0xffffffff
	.align		4
        /*0008*/ 	.word	0x00000000
	.align		4
        /*000c*/ 	.word	0xfffffffe
	.align		4
        /*0010*/ 	.word	0x00000000
	.align		4
        /*0014*/ 	.word	0xfffffffd
	.align		4
        /*0018*/ 	.word	0x00000000
	.align		4
        /*001c*/ 	.word	0xfffffffc


//--------------------- .text.abs                 --------------------------
	.section	.text.abs,"ax",@progbits
	.align	128
        .global         abs
        .type           abs,@function
        .size           abs,(.L_x_1 - abs)
        .other          abs,@"STO_CUDA_ENTRY STV_DEFAULT"
abs:
.text.abs:
[----:B------:R-:W-:Y:S08]  /*0000*/  LDC R1, c[0x0][0x37c] ;  /* 0x0000df00ff017b82 */ /* 0x000ff00000000800 */
[----:B------:R-:W0:Y:S01]  /*0010*/  LDC.64 R2, c[0x0][0x380] ;  /* 0x0000e000ff027b82 */ /* 0x000e220000000a00 */
[----:B------:R-:W0:Y:S02]  /*0020*/  LDCU.64 UR4, c[0x0][0x358] ;  /* 0x00006b00ff0477ac */ /* 0x000e240008000a00 */
[----:B0-----:R-:W2:Y:S04]  /*0030*/  LD.E R0, desc[UR4][R2.64] ;  /* 0x0000000402007980 */ /* 0x001ea8000c101900 */
[----:B------:R-:W3:Y:S01]  /*0040*/  LD.E R6, desc[UR4][R2.64+0x4] ;  /* 0x0000040402067980 */ /* 0x000ee2000c101900 */
[----:B------:R-:W0:Y:S01]  /*0050*/  LDC.64 R4, c[0x0][0x388] ;  /* 0x0000e200ff047b82 */ /* 0x000e220000000a00 */
[----:B--2---:R-:W-:-:S02]  /*0060*/  IABS R7, R0 ;  /* 0x0000000000077213 */ /* 0x004fc40000000000 */
[----:B---3--:R-:W-:-:S03]  /*0070*/  IABS R9, R6 ;  /* 0x0000000600097213 */ /* 0x008fc60000000000 */
[----:B0-----:R-:W-:Y:S04]  /*0080*/  ST.E desc[UR4][R4.64], R7 ;  /* 0x0000000704007985 */ /* 0x001fe8000c101904 */
[----:B------:R-:W-:Y:S01]  /*0090*/  ST.E desc[UR4][R4.64+0x4], R9 ;  /* 0x0000040904007985 */ /* 0x000fe2000c101904 */
[----:B------:R-:W-:Y:S05]  /*00a0*/  EXIT ;  /* 0x000000000000794d */ /* 0x000fea0003800000 */
.L_x_0:
[----:B------:R-:W-:-:S00]  /*00b0*/  BRA `(.L_x_0) ;  /* 0xfffffffc00fc7947 */ /* 0x000fc0000383ffff */
[----:B------:R-:W-:-:S00]  /*00c0*/  NOP ;  /* 0x0000000000007918 */ /* 0x000fc00000000000 */
        /* <DEDUP_REMOVED lines=11> */
.L_x_1:


//--------------------- .nv.shared.reserved.0     --------------------------
	.section	.nv.shared.reserved.0,"aw",@nobits
	.weak		__nv_reservedSMEM_offset_0_alias
	.size		__nv_reservedSMEM_offset_0_alias, 0, 64
	.other		__nv_reservedSMEM_offset_0_alias,@"STO_CUDA_RESERVED_SHARED STV_DEFAULT"
__nv_reservedSMEM_offset_0_alias:
	.zero		0
	.zero		64


//--------------------- .nv.constant0.abs         --------------------------
	.section	.nv.constant0.abs,"a",@progbits
	.sectionflags	@""
	.align	4
.nv.constant0.abs:
	.zero		912


//--------------------- SYMBOLS --------------------------

	.type		.nv.reservedSmem.offset0,@object
	.size		.nv.reservedSmem.offset0,0x4
